//
// Generated by NVIDIA NVVM Compiler
//
// Compiler Build ID: CL-36424714
// Cuda compilation tools, release 13.0, V13.0.88
// Based on NVVM 20.0.0
//

.version 9.0
.target sm_100
.address_size 64

	// .globl	_Z11kernel_gemmILi32ELi32ELi32EEviiiPKfS1_Pf
// _ZZ11kernel_gemmILi32ELi32ELi32EEviiiPKfS1_PfE2SA has been demoted
// _ZZ11kernel_gemmILi32ELi32ELi32EEviiiPKfS1_PfE2SB has been demoted

.visible .entry _Z11kernel_gemmILi32ELi32ELi32EEviiiPKfS1_Pf(
	.param .u32 _Z11kernel_gemmILi32ELi32ELi32EEviiiPKfS1_Pf_param_0,
	.param .u32 _Z11kernel_gemmILi32ELi32ELi32EEviiiPKfS1_Pf_param_1,
	.param .u32 _Z11kernel_gemmILi32ELi32ELi32EEviiiPKfS1_Pf_param_2,
	.param .u64 .ptr .align 1 _Z11kernel_gemmILi32ELi32ELi32EEviiiPKfS1_Pf_param_3,
	.param .u64 .ptr .align 1 _Z11kernel_gemmILi32ELi32ELi32EEviiiPKfS1_Pf_param_4,
	.param .u64 .ptr .align 1 _Z11kernel_gemmILi32ELi32ELi32EEviiiPKfS1_Pf_param_5
)
{
	.reg .pred 	%p<3>;
	.reg .b32 	%r<34>;
	.reg .b32 	%f<105>;
	.reg .b64 	%rd<27>;
	// demoted variable
	.shared .align 4 .b8 _ZZ11kernel_gemmILi32ELi32ELi32EEviiiPKfS1_PfE2SA[4096];
	// demoted variable
	.shared .align 4 .b8 _ZZ11kernel_gemmILi32ELi32ELi32EEviiiPKfS1_PfE2SB[4096];
	ld.param.u32 	%r12, [_Z11kernel_gemmILi32ELi32ELi32EEviiiPKfS1_Pf_param_1];
	ld.param.u32 	%r13, [_Z11kernel_gemmILi32ELi32ELi32EEviiiPKfS1_Pf_param_2];
	ld.param.u64 	%rd8, [_Z11kernel_gemmILi32ELi32ELi32EEviiiPKfS1_Pf_param_3];
	ld.param.u64 	%rd9, [_Z11kernel_gemmILi32ELi32ELi32EEviiiPKfS1_Pf_param_4];
	ld.param.u64 	%rd10, [_Z11kernel_gemmILi32ELi32ELi32EEviiiPKfS1_Pf_param_5];
	mov.u32 	%r14, %ctaid.y;
	mov.u32 	%r15, %ctaid.x;
	mov.u32 	%r1, %tid.y;
	mov.u32 	%r2, %tid.x;
	shl.b32 	%r3, %r14, 5;
	shl.b32 	%r4, %r15, 5;
	setp.lt.s32 	%p1, %r13, 32;
	mov.f32 	%f104, 0f00000000;
	@%p1 bra 	$L__BB0_3;
	mul.lo.s32 	%r16, %r13, %r3;
	mad.lo.s32 	%r17, %r13, %r1, %r2;
	shl.b32 	%r18, %r1, 5;
	add.s32 	%r19, %r18, %r2;
	shl.b32 	%r20, %r19, 2;
	mov.u32 	%r21, _ZZ11kernel_gemmILi32ELi32ELi32EEviiiPKfS1_PfE2SA;
	add.s32 	%r5, %r21, %r20;
	mad.lo.s32 	%r22, %r12, %r1, %r2;
	mov.u32 	%r23, _ZZ11kernel_gemmILi32ELi32ELi32EEviiiPKfS1_PfE2SB;
	add.s32 	%r6, %r23, %r20;
	shl.b32 	%r24, %r12, 5;
	shl.b32 	%r25, %r1, 7;
	add.s32 	%r7, %r21, %r25;
	shl.b32 	%r26, %r2, 2;
	add.s32 	%r8, %r23, %r26;
	shr.s32 	%r27, %r13, 31;
	shr.u32 	%r28, %r27, 27;
	add.s32 	%r29, %r13, %r28;
	shr.s32 	%r30, %r29, 5;
	neg.s32 	%r33, %r30;
	mul.wide.s32 	%rd11, %r16, 4;
	mul.wide.u32 	%rd12, %r17, 4;
	add.s64 	%rd13, %rd11, %rd12;
	cvta.to.global.u64 	%rd14, %rd8;
	add.s64 	%rd26, %rd14, %rd13;
	mul.wide.s32 	%rd15, %r22, 4;
	mul.wide.u32 	%rd16, %r4, 4;
	add.s64 	%rd17, %rd15, %rd16;
	cvta.to.global.u64 	%rd18, %rd9;
	add.s64 	%rd25, %rd18, %rd17;
	mul.wide.s32 	%rd3, %r24, 4;
	mov.f32 	%f104, 0f00000000;
$L__BB0_2:
	bar.sync 	0;
	ld.global.f32 	%f6, [%rd26];
	st.shared.f32 	[%r5], %f6;
	ld.global.f32 	%f7, [%rd25];
	st.shared.f32 	[%r6], %f7;
	bar.sync 	0;
	ld.shared.f32 	%f8, [%r7];
	ld.shared.f32 	%f9, [%r8];
	fma.rn.f32 	%f10, %f8, %f9, %f104;
	ld.shared.f32 	%f11, [%r7+4];
	ld.shared.f32 	%f12, [%r8+128];
	fma.rn.f32 	%f13, %f11, %f12, %f10;
	ld.shared.f32 	%f14, [%r7+8];
	ld.shared.f32 	%f15, [%r8+256];
	fma.rn.f32 	%f16, %f14, %f15, %f13;
	ld.shared.f32 	%f17, [%r7+12];
	ld.shared.f32 	%f18, [%r8+384];
	fma.rn.f32 	%f19, %f17, %f18, %f16;
	ld.shared.f32 	%f20, [%r7+16];
	ld.shared.f32 	%f21, [%r8+512];
	fma.rn.f32 	%f22, %f20, %f21, %f19;
	ld.shared.f32 	%f23, [%r7+20];
	ld.shared.f32 	%f24, [%r8+640];
	fma.rn.f32 	%f25, %f23, %f24, %f22;
	ld.shared.f32 	%f26, [%r7+24];
	ld.shared.f32 	%f27, [%r8+768];
	fma.rn.f32 	%f28, %f26, %f27, %f25;
	ld.shared.f32 	%f29, [%r7+28];
	ld.shared.f32 	%f30, [%r8+896];
	fma.rn.f32 	%f31, %f29, %f30, %f28;
	ld.shared.f32 	%f32, [%r7+32];
	ld.shared.f32 	%f33, [%r8+1024];
	fma.rn.f32 	%f34, %f32, %f33, %f31;
	ld.shared.f32 	%f35, [%r7+36];
	ld.shared.f32 	%f36, [%r8+1152];
	fma.rn.f32 	%f37, %f35, %f36, %f34;
	ld.shared.f32 	%f38, [%r7+40];
	ld.shared.f32 	%f39, [%r8+1280];
	fma.rn.f32 	%f40, %f38, %f39, %f37;
	ld.shared.f32 	%f41, [%r7+44];
	ld.shared.f32 	%f42, [%r8+1408];
	fma.rn.f32 	%f43, %f41, %f42, %f40;
	ld.shared.f32 	%f44, [%r7+48];
	ld.shared.f32 	%f45, [%r8+1536];
	fma.rn.f32 	%f46, %f44, %f45, %f43;
	ld.shared.f32 	%f47, [%r7+52];
	ld.shared.f32 	%f48, [%r8+1664];
	fma.rn.f32 	%f49, %f47, %f48, %f46;
	ld.shared.f32 	%f50, [%r7+56];
	ld.shared.f32 	%f51, [%r8+1792];
	fma.rn.f32 	%f52, %f50, %f51, %f49;
	ld.shared.f32 	%f53, [%r7+60];
	ld.shared.f32 	%f54, [%r8+1920];
	fma.rn.f32 	%f55, %f53, %f54, %f52;
	ld.shared.f32 	%f56, [%r7+64];
	ld.shared.f32 	%f57, [%r8+2048];
	fma.rn.f32 	%f58, %f56, %f57, %f55;
	ld.shared.f32 	%f59, [%r7+68];
	ld.shared.f32 	%f60, [%r8+2176];
	fma.rn.f32 	%f61, %f59, %f60, %f58;
	ld.shared.f32 	%f62, [%r7+72];
	ld.shared.f32 	%f63, [%r8+2304];
	fma.rn.f32 	%f64, %f62, %f63, %f61;
	ld.shared.f32 	%f65, [%r7+76];
	ld.shared.f32 	%f66, [%r8+2432];
	fma.rn.f32 	%f67, %f65, %f66, %f64;
	ld.shared.f32 	%f68, [%r7+80];
	ld.shared.f32 	%f69, [%r8+2560];
	fma.rn.f32 	%f70, %f68, %f69, %f67;
	ld.shared.f32 	%f71, [%r7+84];
	ld.shared.f32 	%f72, [%r8+2688];
	fma.rn.f32 	%f73, %f71, %f72, %f70;
	ld.shared.f32 	%f74, [%r7+88];
	ld.shared.f32 	%f75, [%r8+2816];
	fma.rn.f32 	%f76, %f74, %f75, %f73;
	ld.shared.f32 	%f77, [%r7+92];
	ld.shared.f32 	%f78, [%r8+2944];
	fma.rn.f32 	%f79, %f77, %f78, %f76;
	ld.shared.f32 	%f80, [%r7+96];
	ld.shared.f32 	%f81, [%r8+3072];
	fma.rn.f32 	%f82, %f80, %f81, %f79;
	ld.shared.f32 	%f83, [%r7+100];
	ld.shared.f32 	%f84, [%r8+3200];
	fma.rn.f32 	%f85, %f83, %f84, %f82;
	ld.shared.f32 	%f86, [%r7+104];
	ld.shared.f32 	%f87, [%r8+3328];
	fma.rn.f32 	%f88, %f86, %f87, %f85;
	ld.shared.f32 	%f89, [%r7+108];
	ld.shared.f32 	%f90, [%r8+3456];
	fma.rn.f32 	%f91, %f89, %f90, %f88;
	ld.shared.f32 	%f92, [%r7+112];
	ld.shared.f32 	%f93, [%r8+3584];
	fma.rn.f32 	%f94, %f92, %f93, %f91;
	ld.shared.f32 	%f95, [%r7+116];
	ld.shared.f32 	%f96, [%r8+3712];
	fma.rn.f32 	%f97, %f95, %f96, %f94;
	ld.shared.f32 	%f98, [%r7+120];
	ld.shared.f32 	%f99, [%r8+3840];
	fma.rn.f32 	%f100, %f98, %f99, %f97;
	ld.shared.f32 	%f101, [%r7+124];
	ld.shared.f32 	%f102, [%r8+3968];
	fma.rn.f32 	%f104, %f101, %f102, %f100;
	add.s32 	%r33, %r33, 1;
	setp.ne.s32 	%p2, %r33, 0;
	add.s64 	%rd26, %rd26, 128;
	add.s64 	%rd25, %rd25, %rd3;
	@%p2 bra 	$L__BB0_2;
$L__BB0_3:
	cvta.to.global.u64 	%rd19, %rd10;
	mad.lo.s32 	%r31, %r12, %r3, %r4;
	cvt.s64.s32 	%rd20, %r31;
	mad.lo.s32 	%r32, %r12, %r1, %r2;
	cvt.s64.s32 	%rd21, %r32;
	add.s64 	%rd22, %rd20, %rd21;
	shl.b64 	%rd23, %rd22, 2;
	add.s64 	%rd24, %rd19, %rd23;
	st.global.f32 	[%rd24], %f104;
	ret;

}


// ===== COMPILED SASS (sm_100) =====

	.target	sm_100

	.elftype	@"ET_EXEC"


//--------------------- .note.nv.tkinfo           --------------------------
	.section	.note.nv.tkinfo,"",@"SHT_NOTE"
	.sectionflags	@"SHF_NOTE_NV_TKINFO"
	.tkinfo
        /*0018*/ 	.word	0x00000002
        /*0030*/ 	.string	""
        /*0030*/ 	.string	"ptxas"
        /*0030*/ 	.string	"Cuda compilation tools, release 13.0, V13.0.88"
        /*0030*/ 	.string	"Build cuda_13.0.r13.0/compiler.36424714_0"
        /*0030*/ 	.string	"-arch sm_100 -m 64 "



//--------------------- .note.nv.cuinfo           --------------------------
	.section	.note.nv.cuinfo,"",@"SHT_NOTE"
	.sectionflags	@"SHF_NOTE_NV_CUINFO"
        /*0018*/ 	.short	0x0002
        /*001a*/ 	.short	0x0064
        /*001c*/ 	.short	0x0082
	.zero		2


//--------------------- .nv.info                  --------------------------
	.section	.nv.info,"",@"SHT_CUDA_INFO"
	.align	4


	//----- nvinfo : EIATTR_REGCOUNT
	.align		4
        /*0000*/ 	.byte	0x04, 0x2f
        /*0002*/ 	.short	(.L_1 - .L_0)
	.align		4
.L_0:
        /*0004*/ 	.word	index@(_Z11kernel_gemmILi32ELi32ELi32EEviiiPKfS1_Pf)
        /*0008*/ 	.word	0x00000020


	//----- nvinfo : EIATTR_FRAME_SIZE
	.align		4
.L_1:
        /*000c*/ 	.byte	0x04, 0x11
        /*000e*/ 	.short	(.L_3 - .L_2)
	.align		4
.L_2:
        /*0010*/ 	.word	index@(_Z11kernel_gemmILi32ELi32ELi32EEviiiPKfS1_Pf)
        /*0014*/ 	.word	0x00000000


	//----- nvinfo : EIATTR_MIN_STACK_SIZE
	.align		4
.L_3:
        /*0018*/ 	.byte	0x04, 0x12
        /*001a*/ 	.short	(.L_5 - .L_4)
	.align		4
.L_4:
        /*001c*/ 	.word	index@(_Z11kernel_gemmILi32ELi32ELi32EEviiiPKfS1_Pf)
        /*0020*/ 	.word	0x00000000
.L_5:


//--------------------- .nv.compat                --------------------------
	.section	.nv.compat,"",@"SHT_CUDA_COMPAT_INFO"
	.align	4
        /*0000*/ 	.byte	0x02, 0x09, 0x00, 0x00, 0x02, 0x02, 0x01, 0x00, 0x02, 0x05, 0x05, 0x00, 0x03, 0x07, 0x01, 0x01
        /*0010*/ 	.byte	0x02, 0x03, 0x00, 0x00, 0x02, 0x06, 0x01, 0x00, 0x04, 0x0b, 0x08, 0x00, 0x09, 0x00, 0x00, 0x00
        /*0020*/ 	.byte	0x00, 0x00, 0x00, 0x00


//--------------------- .nv.info._Z11kernel_gemmILi32ELi32ELi32EEviiiPKfS1_Pf --------------------------
	.section	.nv.info._Z11kernel_gemmILi32ELi32ELi32EEviiiPKfS1_Pf,"",@"SHT_CUDA_INFO"
	.sectionflags	@""
	.align	4


	//----- nvinfo : EIATTR_CUDA_API_VERSION
	.align		4
        /*0000*/ 	.byte	0x04, 0x37
        /*0002*/ 	.short	(.L_7 - .L_6)
.L_6:
        /*0004*/ 	.word	0x00000082


	//----- nvinfo : EIATTR_KPARAM_INFO
	.align		4
.L_7:
        /*0008*/ 	.byte	0x04, 0x17
        /*000a*/ 	.short	(.L_9 - .L_8)
.L_8:
        /*000c*/ 	.word	0x00000000
        /*0010*/ 	.short	0x0005
        /*0012*/ 	.short	0x0020
        /*0014*/ 	.byte	0x00, 0xf5, 0x21, 0x00


	//----- nvinfo : EIATTR_KPARAM_INFO
	.align		4
.L_9:
        /*0018*/ 	.byte	0x04, 0x17
        /*001a*/ 	.short	(.L_11 - .L_10)
.L_10:
        /*001c*/ 	.word	0x00000000
        /*0020*/ 	.short	0x0004
        /*0022*/ 	.short	0x0018
        /*0024*/ 	.byte	0x00, 0xf5, 0x21, 0x00


	//----- nvinfo : EIATTR_KPARAM_INFO
	.align		4
.L_11:
        /*0028*/ 	.byte	0x04, 0x17
        /*002a*/ 	.short	(.L_13 - .L_12)
.L_12:
        /*002c*/ 	.word	0x00000000
        /*0030*/ 	.short	0x0003
        /*0032*/ 	.short	0x0010
        /*0034*/ 	.byte	0x00, 0xf5, 0x21, 0x00


	//----- nvinfo : EIATTR_KPARAM_INFO
	.align		4
.L_13:
        /*0038*/ 	.byte	0x04, 0x17
        /*003a*/ 	.short	(.L_15 - .L_14)
.L_14:
        /*003c*/ 	.word	0x00000000
        /*0040*/ 	.short	0x0002
        /*0042*/ 	.short	0x0008
        /*0044*/ 	.byte	0x00, 0xf0, 0x11, 0x00


	//----- nvinfo : EIATTR_KPARAM_INFO
	.align		4
.L_15:
        /*0048*/ 	.byte	0x04, 0x17
        /*004a*/ 	.short	(.L_17 - .L_16)
.L_16:
        /*004c*/ 	.word	0x00000000
        /*0050*/ 	.short	0x0001
        /*0052*/ 	.short	0x0004
        /*0054*/ 	.byte	0x00, 0xf0, 0x11, 0x00


	//----- nvinfo : EIATTR_KPARAM_INFO
	.align		4
.L_17:
        /*0058*/ 	.byte	0x04, 0x17
        /*005a*/ 	.short	(.L_19 - .L_18)
.L_18:
        /*005c*/ 	.word	0x00000000
        /*0060*/ 	.short	0x0000
        /*0062*/ 	.short	0x0000
        /*0064*/ 	.byte	0x00, 0xf0, 0x11, 0x00


	//----- nvinfo : EIATTR_SPARSE_MMA_MASK
	.align		4
.L_19:
        /*0068*/ 	.byte	0x03, 0x50
        /*006a*/ 	.short	0x0000


	//----- nvinfo : EIATTR_MAXREG_COUNT
	.align		4
        /*006c*/ 	.byte	0x03, 0x1b
        /*006e*/ 	.short	0x00ff


	//----- nvinfo : EIATTR_NUM_BARRIERS
	.align		4
        /*0070*/ 	.byte	0x02, 0x4c
        /*0072*/ 	.byte	0x01
	.zero		1


	//----- nvinfo : EIATTR_MERCURY_ISA_VERSION
	.align		4
        /*0074*/ 	.byte	0x03, 0x5f
        /*0076*/ 	.short	0x0101


	//----- nvinfo : EIATTR_VRC_CTA_INIT_COUNT
	.align		4
        /*0078*/ 	.byte	0x02, 0x4a
	.zero		1
	.zero		1


	//----- nvinfo : EIATTR_EXIT_INSTR_OFFSETS
	.align		4
        /*007c*/ 	.byte	0x04, 0x1c
        /*007e*/ 	.short	(.L_21 - .L_20)


	//   ....[0]....
.L_20:
        /*0080*/ 	.word	0x00000870


	//----- nvinfo : EIATTR_CBANK_PARAM_SIZE
	.align		4
.L_21:
        /*0084*/ 	.byte	0x03, 0x19
        /*0086*/ 	.short	0x0028


	//----- nvinfo : EIATTR_PARAM_CBANK
	.align		4
        /*0088*/ 	.byte	0x04, 0x0a
        /*008a*/ 	.short	(.L_23 - .L_22)
	.align		4
.L_22:
        /*008c*/ 	.word	index@(.nv.constant0._Z11kernel_gemmILi32ELi32ELi32EEviiiPKfS1_Pf)
        /*0090*/ 	.short	0x0380
        /*0092*/ 	.short	0x0028


	//----- nvinfo : EIATTR_SW_WAR
	.align		4
.L_23:
        /*0094*/ 	.byte	0x04, 0x36
        /*0096*/ 	.short	(.L_25 - .L_24)
.L_24:
        /*0098*/ 	.word	0x00000008
.L_25:


//--------------------- .nv.callgraph             --------------------------
	.section	.nv.callgraph,"",@"SHT_CUDA_CALLGRAPH"
	.align	4
	.sectionentsize	8
	.align		4
        /*0000*/ 	.word	0x00000000
	.align		4
        /*0004*/ 	.word	0xffffffff
	.align		4
        /*0008*/ 	.word	0x00000000
	.align		4
        /*000c*/ 	.word	0xfffffffe
	.align		4
        /*0010*/ 	.word	0x00000000
	.align		4
        /*0014*/ 	.word	0xfffffffd
	.align		4
        /*0018*/ 	.word	0x00000000
	.align		4
        /*001c*/ 	.word	0xfffffffc


//--------------------- .text._Z11kernel_gemmILi32ELi32ELi32EEviiiPKfS1_Pf --------------------------
	.section	.text._Z11kernel_gemmILi32ELi32ELi32EEviiiPKfS1_Pf,"ax",@progbits
	.align	128
        .global         _Z11kernel_gemmILi32ELi32ELi32EEviiiPKfS1_Pf
        .type           _Z11kernel_gemmILi32ELi32ELi32EEviiiPKfS1_Pf,@function
        .size           _Z11kernel_gemmILi32ELi32ELi32EEviiiPKfS1_Pf,(.L_x_3 - _Z11kernel_gemmILi32ELi32ELi32EEviiiPKfS1_Pf)
        .other          _Z11kernel_gemmILi32ELi32ELi32EEviiiPKfS1_Pf,@"STO_CUDA_ENTRY STV_DEFAULT"
_Z11kernel_gemmILi32ELi32ELi32EEviiiPKfS1_Pf:
.text._Z11kernel_gemmILi32ELi32ELi32EEviiiPKfS1_Pf:
[----:B------:R-:W-:Y:S08]  /*0000*/  LDC R1, c[0x0][0x37c] ;  /* 0x0000df00ff017b82 */ /* 0x000ff00000000800 */
[----:B------:R-:W0:Y:S01]  /*0010*/  LDC R13, c[0x0][0x388] ;  /* 0x0000e200ff0d7b82 */ /* 0x000e220000000800 */
[----:B------:R-:W1:Y:S01]  /*0020*/  S2R R19, SR_CTAID.X ;  /* 0x0000000000137919 */ /* 0x000e620000002500 */
[----:B------:R-:W2:Y:S01]  /*0030*/  LDCU.64 UR8, c[0x0][0x358] ;  /* 0x00006b00ff0877ac */ /* 0x000ea20008000a00 */
[----:B------:R-:W-:Y:S01]  /*0040*/  HFMA2 R11, -RZ, RZ, 0, 0 ;  /* 0x00000000ff0b7431 */ /* 0x000fe200000001ff */
[----:B------:R-:W3:Y:S04]  /*0050*/  S2R R0, SR_TID.Y ;  /* 0x0000000000007919 */ /* 0x000ee80000002200 */
[----:B------:R-:W4:Y:S01]  /*0060*/  S2UR UR4, SR_CTAID.Y ;  /* 0x00000000000479c3 */ /* 0x000f220000002600 */
[----:B------:R-:W0:Y:S02]  /*0070*/  S2R R3, SR_TID.X ;  /* 0x0000000000037919 */ /* 0x000e240000002100 */
[----:B0-----:R-:W-:Y:S01]  /*0080*/  ISETP.GE.AND P0, PT, R13, 0x20, PT ;  /* 0x000000200d00780c */ /* 0x001fe20003f06270 */
[----:B----4-:R-:W-:Y:S01]  /*0090*/  USHF.L.U32 UR4, UR4, 0x5, URZ ;  /* 0x0000000504047899 */ /* 0x010fe200080006ff */
[----:B-1----:R-:W-:-:S11]  /*00a0*/  SHF.L.U32 R19, R19, 0x5, RZ ;  /* 0x0000000513137819 */ /* 0x002fd600000006ff */
[----:B--23--:R-:W-:Y:S05]  /*00b0*/  @!P0 BRA `(.L_x_0) ;  /* 0x0000000400c48947 */ /* 0x00cfea0003800000 */
[----:B------:R-:W0:Y:S01]  /*00c0*/  LDC R16, c[0x0][0x384] ;  /* 0x0000e100ff107b82 */ /* 0x000e220000000800 */
[----:B------:R-:W1:Y:S01]  /*00d0*/  LDCU.128 UR12, c[0x0][0x390] ;  /* 0x00007200ff0c77ac */ /* 0x000e620008000c00 */
[C---:B------:R-:W-:Y:S01]  /*00e0*/  IMAD R4, R0.reuse, R13, R3 ;  /* 0x0000000d00047224 */ /* 0x040fe200078e0203 */
[----:B------:R-:W-:Y:S01]  /*00f0*/  SHF.R.S32.HI R2, RZ, 0x1f, R13 ;  /* 0x0000001fff027819 */ /* 0x000fe2000001140d */
[----:B------:R-:W-:Y:S01]  /*0100*/  IMAD.WIDE.U32 R6, R19, 0x4, RZ ;  /* 0x0000000413067825 */ /* 0x000fe200078e00ff */
[----:B------:R-:W-:Y:S01]  /*0110*/  UMOV UR5, 0x400 ;  /* 0x0000040000057882 */ /* 0x000fe20000000000 */
[----:B------:R-:W-:Y:S01]  /*0120*/  LEA R17, R0, R3, 0x5 ;  /* 0x0000000300117211 */ /* 0x000fe200078e28ff */
[----:B------:R-:W-:Y:S01]  /*0130*/  UIADD3 UR6, UPT, UPT, UR5, 0x1000, URZ ;  /* 0x0000100005067890 */ /* 0x000fe2000fffe0ff */
[----:B------:R-:W2:Y:S01]  /*0140*/  S2UR UR7, SR_CgaCtaId ;  /* 0x00000000000779c3 */ /* 0x000ea20000008800 */
[----:B------:R-:W-:Y:S01]  /*0150*/  IMAD.WIDE.U32 R4, R4, 0x4, RZ ;  /* 0x0000000404047825 */ /* 0x000fe200078e00ff */
[----:B------:R-:W-:-:S03]  /*0160*/  LEA.HI R2, R2, R13, RZ, 0x5 ;  /* 0x0000000d02027211 */ /* 0x000fc600078f28ff */
[----:B------:R-:W-:Y:S01]  /*0170*/  IMAD R9, R13, UR4, RZ ;  /* 0x000000040d097c24 */ /* 0x000fe2000f8e02ff */
[----:B------:R-:W-:-:S03]  /*0180*/  SHF.R.S32.HI R2, RZ, 0x5, R2 ;  /* 0x00000005ff027819 */ /* 0x000fc60000011402 */
[----:B------:R-:W-:Y:S01]  /*0190*/  IMAD.WIDE R4, R9, 0x4, R4 ;  /* 0x0000000409047825 */ /* 0x000fe200078e0204 */
[----:B------:R-:W-:Y:S02]  /*01a0*/  IADD3 R2, PT, PT, -R2, RZ, RZ ;  /* 0x000000ff02027210 */ /* 0x000fe40007ffe1ff */
[----:B-1----:R-:W-:Y:S01]  /*01b0*/  IADD3 R4, P0, PT, R4, UR12, RZ ;  /* 0x0000000c04047c10 */ /* 0x002fe2000ff1e0ff */
[----:B0-----:R-:W-:Y:S01]  /*01c0*/  IMAD R11, R0, R16, R3 ;  /* 0x00000010000b7224 */ /* 0x001fe200078e0203 */
[----:B------:R-:W-:Y:S02]  /*01d0*/  SHF.L.U32 R16, R16, 0x5, RZ ;  /* 0x0000000510107819 */ /* 0x000fe400000006ff */
[----:B------:R-:W-:Y:S01]  /*01e0*/  IADD3.X R5, PT, PT, R5, UR13, RZ, P0, !PT ;  /* 0x0000000d05057c10 */ /* 0x000fe200087fe4ff */
[----:B------:R-:W-:Y:S01]  /*01f0*/  IMAD.WIDE R6, R11, 0x4, R6 ;  /* 0x000000040b067825 */ /* 0x000fe200078e0206 */
[----:B------:R-:W-:Y:S01]  /*0200*/  MOV R11, RZ ;  /* 0x000000ff000b7202 */ /* 0x000fe20000000f00 */
[----:B--2---:R-:W-:Y:S01]  /*0210*/  ULEA UR5, UR7, UR5, 0x18 ;  /* 0x0000000507057291 */ /* 0x004fe2000f8ec0ff */
[----:B------:R-:W-:Y:S01]  /*0220*/  IADD3 R20, P1, PT, R6, UR14, RZ ;  /* 0x0000000e06147c10 */ /* 0x000fe2000ff3e0ff */
[----:B------:R-:W-:-:S03]  /*0230*/  ULEA UR6, UR7, UR6, 0x18 ;  /* 0x0000000607067291 */ /* 0x000fc6000f8ec0ff */
[----:B------:R-:W-:Y:S02]  /*0240*/  IADD3.X R21, PT, PT, R7, UR15, RZ, P1, !PT ;  /* 0x0000000f07157c10 */ /* 0x000fe40008ffe4ff */
[C---:B------:R-:W-:Y:S02]  /*0250*/  LEA R18, R17.reuse, UR5, 0x2 ;  /* 0x0000000511127c11 */ /* 0x040fe4000f8e10ff */
[----:B------:R-:W-:Y:S02]  /*0260*/  LEA R7, R0, UR5, 0x7 ;  /* 0x0000000500077c11 */ /* 0x000fe4000f8e38ff */
[----:B------:R-:W-:Y:S02]  /*0270*/  LEA R17, R17, UR6, 0x2 ;  /* 0x0000000611117c11 */ /* 0x000fe4000f8e10ff */
[----:B------:R-:W-:-:S07]  /*0280*/  LEA R6, R3, UR6, 0x2 ;  /* 0x0000000603067c11 */ /* 0x000fce000f8e10ff */
.L_x_1:
[----:B------:R-:W-:Y:S06]  /*0290*/  BAR.SYNC.DEFER_BLOCKING 0x0 ;  /* 0x0000000000007b1d */ /* 0x000fec0000010000 */
[----:B------:R0:W2:Y:S04]  /*02a0*/  LDG.E R27, desc[UR8][R4.64] ;  /* 0x00000008041b7981 */ /* 0x0000a8000c1e1900 */
[----:B------:R1:W3:Y:S01]  /*02b0*/  LDG.E R22, desc[UR8][R20.64] ;  /* 0x0000000814167981 */ /* 0x0002e2000c1e1900 */
[----:B------:R-:W-:-:S04]  /*02c0*/  IADD3 R2, PT, PT, R2, 0x1, RZ ;  /* 0x0000000102027810 */ /* 0x000fc80007ffe0ff */
[----:B------:R-:W-:Y:S02]  /*02d0*/  ISETP.NE.AND P0, PT, R2, RZ, PT ;  /* 0x000000ff0200720c */ /* 0x000fe40003f05270 */
[----:B0-----:R-:W-:Y:S01]  /*02e0*/  IADD3 R4, P1, PT, R4, 0x80, RZ ;  /* 0x0000008004047810 */ /* 0x001fe20007f3e0ff */
[----:B-1----:R-:W-:-:S03]  /*02f0*/  IMAD.WIDE R20, R16, 0x4, R20 ;  /* 0x0000000410147825 */ /* 0x002fc600078e0214 */
[----:B------:R-:W-:Y:S01]  /*0300*/  IADD3.X R5, PT, PT, RZ, R5, RZ, P1, !PT ;  /* 0x00000005ff057210 */ /* 0x000fe20000ffe4ff */
[----:B--2---:R-:W-:Y:S04]  /*0310*/  STS [R18], R27 ;  /* 0x0000001b12007388 */ /* 0x004fe80000000800 */
[----:B---3--:R-:W-:Y:S01]  /*0320*/  STS [R17], R22 ;  /* 0x0000001611007388 */ /* 0x008fe20000000800 */
[----:B------:R-:W-:Y:S06]  /*0330*/  BAR.SYNC.DEFER_BLOCKING 0x0 ;  /* 0x0000000000007b1d */ /* 0x000fec0000010000 */
[----:B------:R-:W-:Y:S04]  /*0340*/  LDS R8, [R6] ;  /* 0x0000000006087984 */ /* 0x000fe80000000800 */
[----:B------:R-:W0:Y:S04]  /*0350*/  LDS.128 R12, [R7] ;  /* 0x00000000070c7984 */ /* 0x000e280000000c00 */
[----:B------:R-:W1:Y:S04]  /*0360*/  LDS R29, [R6+0x80] ;  /* 0x00008000061d7984 */ /* 0x000e680000000800 */
[----:B------:R-:W2:Y:S04]  /*0370*/  LDS R23, [R6+0x100] ;  /* 0x0001000006177984 */ /* 0x000ea80000000800 */
[----:B------:R-:W3:Y:S04]  /*0380*/  LDS R24, [R6+0x180] ;  /* 0x0001800006187984 */ /* 0x000ee80000000800 */
[----:B------:R-:W-:Y:S04]  /*0390*/  LDS R25, [R6+0x200] ;  /* 0x0002000006197984 */ /* 0x000fe80000000800 */
[----:B------:R-:W-:Y:S04]  /*03a0*/  LDS R22, [R6+0x280] ;  /* 0x0002800006167984 */ /* 0x000fe80000000800 */
[----:B------:R-:W-:Y:S01]  /*03b0*/  LDS R26, [R6+0xb80] ;  /* 0x000b8000061a7984 */ /* 0x000fe20000000800 */
[----:B0-----:R-:W-:-:S03]  /*03c0*/  FFMA R12, R12, R8, R11 ;  /* 0x000000080c0c7223 */ /* 0x001fc6000000000b */
[----:B------:R-:W0:Y:S01]  /*03d0*/  LDS.128 R8, [R7+0x10] ;  /* 0x0000100007087984 */ /* 0x000e220000000c00 */
[----:B-1----:R-:W-:-:S04]  /*03e0*/  FFMA R12, R29, R13, R12 ;  /* 0x0000000d1d0c7223 */ /* 0x002fc8000000000c */
[----:B--2---:R-:W-:Y:S02]  /*03f0*/  FFMA R13, R23, R14, R12 ;  /* 0x0000000e170d7223 */ /* 0x004fe4000000000c */
[----:B------:R-:W1:Y:S02]  /*0400*/  LDS R23, [R6+0x300] ;  /* 0x0003000006177984 */ /* 0x000e640000000800 */
[----:B---3--:R-:W-:Y:S02]  /*0410*/  FFMA R13, R24, R15, R13 ;  /* 0x0000000f180d7223 */ /* 0x008fe4000000000d */
[----:B------:R-:W2:Y:S02]  /*0420*/  LDS R24, [R6+0x380] ;  /* 0x0003800006187984 */ /* 0x000ea40000000800 */
[----:B0-----:R-:W-:Y:S02]  /*0430*/  FFMA R27, R8, R25, R13 ;  /* 0x00000019081b7223 */ /* 0x001fe4000000000d */
[----:B------:R-:W-:Y:S02]  /*0440*/  LDS R25, [R6+0x400] ;  /* 0x0004000006197984 */ /* 0x000fe40000000800 */
[----:B------:R-:W-:-:S02]  /*0450*/  FFMA R8, R22, R9, R27 ;  /* 0x0000000916087223 */ /* 0x000fc4000000001b */
[----:B------:R-:W0:Y:S02]  /*0460*/  LDS.128 R12, [R7+0x20] ;  /* 0x00002000070c7984 */ /* 0x000e240000000c00 */
[----:B-1----:R-:W-:Y:S02]  /*0470*/  FFMA R9, R23, R10, R8 ;  /* 0x0000000a17097223 */ /* 0x002fe40000000008 */
[----:B------:R-:W1:Y:S02]  /*0480*/  LDS R22, [R6+0x480] ;  /* 0x0004800006167984 */ /* 0x000e640000000800 */
[----:B--2---:R-:W-:Y:S02]  /*0490*/  FFMA R9, R24, R11, R9 ;  /* 0x0000000b18097223 */ /* 0x004fe40000000009 */
[----:B------:R-:W2:Y:S04]  /*04a0*/  LDS R23, [R6+0x500] ;  /* 0x0005000006177984 */ /* 0x000ea80000000800 */
[----:B------:R-:W3:Y:S01]  /*04b0*/  LDS R24, [R6+0x580] ;  /* 0x0005800006187984 */ /* 0x000ee20000000800 */
[----:B0-----:R-:W-:-:S03]  /*04c0*/  FFMA R27, R12, R25, R9 ;  /* 0x000000190c1b7223 */ /* 0x001fc60000000009 */
[----:B------:R-:W-:Y:S01]  /*04d0*/  LDS R25, [R6+0x600] ;  /* 0x0006000006197984 */ /* 0x000fe20000000800 */
[----:B-1----:R-:W-:-:S03]  /*04e0*/  FFMA R12, R22, R13, R27 ;  /* 0x0000000d160c7223 */ /* 0x002fc6000000001b */
[----:B------:R-:W0:Y:S01]  /*04f0*/  LDS.128 R8, [R7+0x30] ;  /* 0x0000300007087984 */ /* 0x000e220000000c00 */
[----:B--2---:R-:W-:-:S03]  /*0500*/  FFMA R13, R23, R14, R12 ;  /* 0x0000000e170d7223 */ /* 0x004fc6000000000c */
[----:B------:R-:W1:Y:S01]  /*0510*/  LDS R22, [R6+0x680] ;  /* 0x0006800006167984 */ /* 0x000e620000000800 */
[----:B---3--:R-:W-:-:S03]  /*0520*/  FFMA R13, R24, R15, R13 ;  /* 0x0000000f180d7223 */ /* 0x008fc6000000000d */
        /* <DEDUP_REMOVED lines=19> */
[----:B------:R-:W-:Y:S01]  /*0660*/  LDS R24, [R6+0xc80] ;  /* 0x000c800006187984 */ /* 0x000fe20000000800 */
[----:B0-----:R-:W-:-:S03]  /*0670*/  FFMA R27, R8, R25, R13 ;  /* 0x00000019081b7223 */ /* 0x001fc6000000000d */
[----:B------:R-:W-:Y:S01]  /*0680*/  LDS R25, [R6+0xc00] ;  /* 0x000c000006197984 */ /* 0x000fe20000000800 */
[----:B-1----:R-:W-:-:S03]  /*0690*/  FFMA R22, R22, R9, R27 ;  /* 0x0000000916167223 */ /* 0x002fc6000000001b */
[----:B------:R-:W0:Y:S01]  /*06a0*/  LDS.128 R12, [R7+0x60] ;  /* 0x00006000070c7984 */ /* 0x000e220000000c00 */
[----:B--2---:R-:W-:-:S03]  /*06b0*/  FFMA R9, R23, R10, R22 ;  /* 0x0000000a17097223 */ /* 0x004fc60000000016 */
[----:B------:R-:W1:Y:S01]  /*06c0*/  LDS R23, [R6+0xd00] ;  /* 0x000d000006177984 */ /* 0x000e620000000800 */
[----:B------:R-:W-:-:S03]  /*06d0*/  FFMA R9, R26, R11, R9 ;  /* 0x0000000b1a097223 */ /* 0x000fc60000000009 */
[----:B------:R-:W2:Y:S01]  /*06e0*/  LDS R22, [R6+0xd80] ;  /* 0x000d800006167984 */ /* 0x000ea20000000800 */
[----:B0-----:R-:W-:-:S03]  /*06f0*/  FFMA R27, R12, R25, R9 ;  /* 0x000000190c1b7223 */ /* 0x001fc60000000009 */
[----:B------:R-:W-:Y:S01]  /*0700*/  LDS R25, [R6+0xe00] ;  /* 0x000e000006197984 */ /* 0x000fe20000000800 */
[----:B------:R-:W-:-:S03]  /*0710*/  FFMA R24, R24, R13, R27 ;  /* 0x0000000d18187223 */ /* 0x000fc6000000001b */
[----:B------:R-:W0:Y:S01]  /*0720*/  LDS.128 R8, [R7+0x70] ;  /* 0x0000700007087984 */ /* 0x000e220000000c00 */
[----:B-1----:R-:W-:-:S03]  /*0730*/  FFMA R23, R23, R14, R24 ;  /* 0x0000000e17177223 */ /* 0x002fc60000000018 */
[----:B------:R-:W1:Y:S01]  /*0740*/  LDS R27, [R6+0xe80] ;  /* 0x000e8000061b7984 */ /* 0x000e620000000800 */
[----:B--2---:R-:W-:-:S03]  /*0750*/  FFMA R15, R22, R15, R23 ;  /* 0x0000000f160f7223 */ /* 0x004fc60000000017 */
[----:B------:R-:W2:Y:S04]  /*0760*/  LDS R13, [R6+0xf00] ;  /* 0x000f0000060d7984 */ /* 0x000ea80000000800 */
[----:B------:R-:W3:Y:S01]  /*0770*/  LDS R12, [R6+0xf80] ;  /* 0x000f8000060c7984 */ /* 0x000ee20000000800 */
[----:B0-----:R-:W-:-:S04]  /*0780*/  FFMA R8, R8, R25, R15 ;  /* 0x0000001908087223 */ /* 0x001fc8000000000f */
[----:B-1----:R-:W-:-:S04]  /*0790*/  FFMA R8, R27, R9, R8 ;  /* 0x000000091b087223 */ /* 0x002fc80000000008 */
[----:B--2---:R-:W-:-:S04]  /*07a0*/  FFMA R13, R13, R10, R8 ;  /* 0x0000000a0d0d7223 */ /* 0x004fc80000000008 */
[----:B---3--:R-:W-:Y:S01]  /*07b0*/  FFMA R11, R12, R11, R13 ;  /* 0x0000000b0c0b7223 */ /* 0x008fe2000000000d */
[----:B------:R-:W-:Y:S06]  /*07c0*/  @P0 BRA `(.L_x_1) ;  /* 0xfffffff800b00947 */ /* 0x000fec000383ffff */
.L_x_0:
[----:B------:R-:W0:Y:S01]  /*07d0*/  LDC R2, c[0x0][0x384] ;  /* 0x0000e100ff027b82 */ /* 0x000e220000000800 */
[----:B------:R-:W1:Y:S01]  /*07e0*/  LDCU.64 UR6, c[0x0][0x3a0] ;  /* 0x00007400ff0677ac */ /* 0x000e620008000a00 */
[----:B0-----:R-:W-:Y:S02]  /*07f0*/  IMAD R4, R0, R2, R3 ;  /* 0x0000000200047224 */ /* 0x001fe400078e0203 */
[----:B------:R-:W-:-:S03]  /*0800*/  IMAD R19, R2, UR4, R19 ;  /* 0x0000000402137c24 */ /* 0x000fc6000f8e0213 */
[----:B------:R-:W-:Y:S02]  /*0810*/  SHF.R.S32.HI R0, RZ, 0x1f, R4 ;  /* 0x0000001fff007819 */ /* 0x000fe40000011404 */
[----:B------:R-:W-:-:S04]  /*0820*/  IADD3 R3, P0, PT, R4, R19, RZ ;  /* 0x0000001304037210 */ /* 0x000fc80007f1e0ff */
[----:B------:R-:W-:Y:S02]  /*0830*/  LEA.HI.X.SX32 R0, R19, R0, 0x1, P0 ;  /* 0x0000000013007211 */ /* 0x000fe400000f0eff */
[----:B-1----:R-:W-:-:S04]  /*0840*/  LEA R2, P0, R3, UR6, 0x2 ;  /* 0x0000000603027c11 */ /* 0x002fc8000f8010ff */
[----:B------:R-:W-:-:S05]  /*0850*/  LEA.HI.X R3, R3, UR7, R0, 0x2, P0 ;  /* 0x0000000703037c11 */ /* 0x000fca00080f1400 */
[----:B------:R-:W-:Y:S01]  /*0860*/  STG.E desc[UR8][R2.64], R11 ;  /* 0x0000000b02007986 */ /* 0x000fe2000c101908 */
[----:B------:R-:W-:Y:S05]  /*0870*/  EXIT ;  /* 0x000000000000794d */ /* 0x000fea0003800000 */
.L_x_2:
[----:B------:R-:W-:-:S00]  /*0880*/  BRA `(.L_x_2) ;  /* 0xfffffffc00fc7947 */ /* 0x000fc0000383ffff */
[----:B------:R-:W-:-:S00]  /*0890*/  NOP ;  /* 0x0000000000007918 */ /* 0x000fc00000000000 */
        /* <DEDUP_REMOVED lines=14> */
.L_x_3:


//--------------------- .nv.shared._Z11kernel_gemmILi32ELi32ELi32EEviiiPKfS1_Pf --------------------------
	.section	.nv.shared._Z11kernel_gemmILi32ELi32ELi32EEviiiPKfS1_Pf,"aw",@nobits
	.sectionflags	@""
	.align	4
.nv.shared._Z11kernel_gemmILi32ELi32ELi32EEviiiPKfS1_Pf:
	.zero		9216


//--------------------- .nv.shared.reserved.0     --------------------------
	.section	.nv.shared.reserved.0,"aw",@nobits
	.weak		__nv_reservedSMEM_offset_0_alias
	.size		__nv_reservedSMEM_offset_0_alias, 0, 64
	.other		__nv_reservedSMEM_offset_0_alias,@"STO_CUDA_RESERVED_SHARED STV_DEFAULT"
__nv_reservedSMEM_offset_0_alias:
	.zero		0
	.zero		64


//--------------------- .nv.constant0._Z11kernel_gemmILi32ELi32ELi32EEviiiPKfS1_Pf --------------------------
	.section	.nv.constant0._Z11kernel_gemmILi32ELi32ELi32EEviiiPKfS1_Pf,"a",@progbits
	.sectionflags	@""
	.align	4
.nv.constant0._Z11kernel_gemmILi32ELi32ELi32EEviiiPKfS1_Pf:
	.zero		936


//--------------------- SYMBOLS --------------------------

	.type		.nv.reservedSmem.offset0,@object
	.size		.nv.reservedSmem.offset0,0x4
	.type		.nv.reservedSmem.cap,@object
	.size		.nv.reservedSmem.cap,0x4
